	.headerflags	@"EF_CUDA_TEXMODE_UNIFIED EF_CUDA_64BIT_ADDRESS EF_CUDA_SM80 EF_CUDA_VIRTUAL_SM(EF_CUDA_SM80)"
	.elftype	@"ET_EXEC"


//--------------------- .nv.info                  --------------------------
	.section	.nv.info,"",@"SHT_CUDA_INFO"
	.align	4


	//----- nvinfo : EIATTR_REGCOUNT
	.align		4
        /*0000*/ 	.byte	0x04, 0x2f
        /*0002*/ 	.short	(.L_1 - .L_0)
	.align		4
.L_0:
        /*0004*/ 	.word	index@(cross_entropy_bwd_kernel)
        /*0008*/ 	.word	0x00000020


	//----- nvinfo : EIATTR_MIN_STACK_SIZE
	.align		4
.L_1:
        /*000c*/ 	.byte	0x04, 0x12
        /*000e*/ 	.short	(.L_3 - .L_2)
	.align		4
.L_2:
        /*0010*/ 	.word	index@(cross_entropy_bwd_kernel)
        /*0014*/ 	.word	0x00000000


	//----- nvinfo : EIATTR_FRAME_SIZE
	.align		4
.L_3:
        /*0018*/ 	.byte	0x04, 0x11
        /*001a*/ 	.short	(.L_5 - .L_4)
	.align		4
.L_4:
        /*001c*/ 	.word	index@(cross_entropy_bwd_kernel)
        /*0020*/ 	.word	0x00000000


	//----- nvinfo : EIATTR_MIN_STACK_SIZE
	.align		4
.L_5:
        /*0024*/ 	.byte	0x04, 0x12
        /*0026*/ 	.short	(.L_7 - .L_6)
	.align		4
.L_6:
        /*0028*/ 	.word	index@(cross_entropy_bwd_kernel)
        /*002c*/ 	.word	0x00000000
.L_7:


//--------------------- .nv.info.cross_entropy_bwd_kernel --------------------------
	.section	.nv.info.cross_entropy_bwd_kernel,"",@"SHT_CUDA_INFO"
	.sectionflags	@""
	.align	4


	//----- nvinfo : EIATTR_CUDA_API_VERSION
	.align		4
        /*0000*/ 	.byte	0x04, 0x37
        /*0002*/ 	.short	(.L_9 - .L_8)
.L_8:
        /*0004*/ 	.word	0x0000007c


	//----- nvinfo : EIATTR_SW2861232_WAR
	.align		4
.L_9:
        /*0008*/ 	.byte	0x01, 0x35
	.zero		2


	//----- nvinfo : EIATTR_PARAM_CBANK
	.align		4
        /*000c*/ 	.byte	0x04, 0x0a
        /*000e*/ 	.short	(.L_11 - .L_10)
	.align		4
.L_10:
        /*0010*/ 	.word	index@(.nv.constant0.cross_entropy_bwd_kernel)
        /*0014*/ 	.short	0x0160
        /*0016*/ 	.short	0x004c


	//----- nvinfo : EIATTR_CBANK_PARAM_SIZE
	.align		4
.L_11:
        /*0018*/ 	.byte	0x03, 0x19
        /*001a*/ 	.short	0x004c


	//----- nvinfo : EIATTR_KPARAM_INFO
	.align		4
        /*001c*/ 	.byte	0x04, 0x17
        /*001e*/ 	.short	(.L_13 - .L_12)
.L_12:
        /*0020*/ 	.word	0x00000000
        /*0024*/ 	.short	0x000d
        /*0026*/ 	.short	0x0048
        /*0028*/ 	.byte	0x00, 0xf0, 0x11, 0x00


	//----- nvinfo : EIATTR_KPARAM_INFO
	.align		4
.L_13:
        /*002c*/ 	.byte	0x04, 0x17
        /*002e*/ 	.short	(.L_15 - .L_14)
.L_14:
        /*0030*/ 	.word	0x00000000
        /*0034*/ 	.short	0x000c
        /*0036*/ 	.short	0x0044
        /*0038*/ 	.byte	0x00, 0xf0, 0x11, 0x00


	//----- nvinfo : EIATTR_KPARAM_INFO
	.align		4
.L_15:
        /*003c*/ 	.byte	0x04, 0x17
        /*003e*/ 	.short	(.L_17 - .L_16)
.L_16:
        /*0040*/ 	.word	0x00000000
        /*0044*/ 	.short	0x000b
        /*0046*/ 	.short	0x0040
        /*0048*/ 	.byte	0x00, 0xf0, 0x11, 0x00


	//----- nvinfo : EIATTR_KPARAM_INFO
	.align		4
.L_17:
        /*004c*/ 	.byte	0x04, 0x17
        /*004e*/ 	.short	(.L_19 - .L_18)
.L_18:
        /*0050*/ 	.word	0x00000000
        /*0054*/ 	.short	0x000a
        /*0056*/ 	.short	0x003c
        /*0058*/ 	.byte	0x00, 0xf0, 0x11, 0x00


	//----- nvinfo : EIATTR_KPARAM_INFO
	.align		4
.L_19:
        /*005c*/ 	.byte	0x04, 0x17
        /*005e*/ 	.short	(.L_21 - .L_20)
.L_20:
        /*0060*/ 	.word	0x00000000
        /*0064*/ 	.short	0x0009
        /*0066*/ 	.short	0x0038
        /*0068*/ 	.byte	0x00, 0xf0, 0x11, 0x00


	//----- nvinfo : EIATTR_KPARAM_INFO
	.align		4
.L_21:
        /*006c*/ 	.byte	0x04, 0x17
        /*006e*/ 	.short	(.L_23 - .L_22)
.L_22:
        /*0070*/ 	.word	0x00000000
        /*0074*/ 	.short	0x0008
        /*0076*/ 	.short	0x0034
        /*0078*/ 	.byte	0x00, 0xf0, 0x11, 0x00


	//----- nvinfo : EIATTR_KPARAM_INFO
	.align		4
.L_23:
        /*007c*/ 	.byte	0x04, 0x17
        /*007e*/ 	.short	(.L_25 - .L_24)
.L_24:
        /*0080*/ 	.word	0x00000000
        /*0084*/ 	.short	0x0007
        /*0086*/ 	.short	0x0030
        /*0088*/ 	.byte	0x00, 0xf0, 0x11, 0x00


	//----- nvinfo : EIATTR_KPARAM_INFO
	.align		4
.L_25:
        /*008c*/ 	.byte	0x04, 0x17
        /*008e*/ 	.short	(.L_27 - .L_26)
.L_26:
        /*0090*/ 	.word	0x00000000
        /*0094*/ 	.short	0x0006
        /*0096*/ 	.short	0x002c
        /*0098*/ 	.byte	0x00, 0xf0, 0x11, 0x00


	//----- nvinfo : EIATTR_KPARAM_INFO
	.align		4
.L_27:
        /*009c*/ 	.byte	0x04, 0x17
        /*009e*/ 	.short	(.L_29 - .L_28)
.L_28:
        /*00a0*/ 	.word	0x00000000
        /*00a4*/ 	.short	0x0005
        /*00a6*/ 	.short	0x0028
        /*00a8*/ 	.byte	0x00, 0xf0, 0x11, 0x00


	//----- nvinfo : EIATTR_KPARAM_INFO
	.align		4
.L_29:
        /*00ac*/ 	.byte	0x04, 0x17
        /*00ae*/ 	.short	(.L_31 - .L_30)
.L_30:
        /*00b0*/ 	.word	0x00000000
        /*00b4*/ 	.short	0x0004
        /*00b6*/ 	.short	0x0020
        /*00b8*/ 	.byte	0x00, 0xf4, 0x21, 0x00


	//----- nvinfo : EIATTR_KPARAM_INFO
	.align		4
.L_31:
        /*00bc*/ 	.byte	0x04, 0x17
        /*00be*/ 	.short	(.L_33 - .L_32)
.L_32:
        /*00c0*/ 	.word	0x00000000
        /*00c4*/ 	.short	0x0003
        /*00c6*/ 	.short	0x0018
        /*00c8*/ 	.byte	0x00, 0xf4, 0x21, 0x00


	//----- nvinfo : EIATTR_KPARAM_INFO
	.align		4
.L_33:
        /*00cc*/ 	.byte	0x04, 0x17
        /*00ce*/ 	.short	(.L_35 - .L_34)
.L_34:
        /*00d0*/ 	.word	0x00000000
        /*00d4*/ 	.short	0x0002
        /*00d6*/ 	.short	0x0010
        /*00d8*/ 	.byte	0x00, 0xf4, 0x21, 0x00


	//----- nvinfo : EIATTR_KPARAM_INFO
	.align		4
.L_35:
        /*00dc*/ 	.byte	0x04, 0x17
        /*00de*/ 	.short	(.L_37 - .L_36)
.L_36:
        /*00e0*/ 	.word	0x00000000
        /*00e4*/ 	.short	0x0001
        /*00e6*/ 	.short	0x0008
        /*00e8*/ 	.byte	0x00, 0xf4, 0x21, 0x00


	//----- nvinfo : EIATTR_KPARAM_INFO
	.align		4
.L_37:
        /*00ec*/ 	.byte	0x04, 0x17
        /*00ee*/ 	.short	(.L_39 - .L_38)
.L_38:
        /*00f0*/ 	.word	0x00000000
        /*00f4*/ 	.short	0x0000
        /*00f6*/ 	.short	0x0000
        /*00f8*/ 	.byte	0x00, 0xf4, 0x21, 0x00


	//----- nvinfo : EIATTR_MAXREG_COUNT
	.align		4
.L_39:
        /*00fc*/ 	.byte	0x03, 0x1b
        /*00fe*/ 	.short	0x00ff


	//----- nvinfo : EIATTR_EXIT_INSTR_OFFSETS
	.align		4
        /*0100*/ 	.byte	0x04, 0x1c
        /*0102*/ 	.short	(.L_41 - .L_40)


	//   ....[0]....
.L_40:
        /*0104*/ 	.word	0x00001330


	//   ....[1]....
        /*0108*/ 	.word	0x00001350


	//----- nvinfo : EIATTR_REQNTID
	.align		4
.L_41:
        /*010c*/ 	.byte	0x04, 0x10
        /*010e*/ 	.short	(.L_43 - .L_42)
.L_42:
        /*0110*/ 	.word	0x00000100
        /*0114*/ 	.word	0x00000001
        /*0118*/ 	.word	0x00000001
.L_43:


//--------------------- .nv.callgraph             --------------------------
	.section	.nv.callgraph,"",@"SHT_CUDA_CALLGRAPH"
	.align	4
	.sectionentsize	8
	.align		4
        /*0000*/ 	.word	0x00000000
	.align		4
        /*0004*/ 	.word	0xffffffff
	.align		4
        /*0008*/ 	.word	0x00000000
	.align		4
        /*000c*/ 	.word	0xfffffffe
	.align		4
        /*0010*/ 	.word	0x00000000
	.align		4
        /*0014*/ 	.word	0xfffffffd
	.align		4
        /*0018*/ 	.word	0x00000000
	.align		4
        /*001c*/ 	.word	0xfffffffc


//--------------------- .nv.rel.action            --------------------------
	.section	.nv.rel.action,"",@"SHT_CUDA_RELOCINFO"
	.align	8
	.sectionentsize	8
        /*0000*/ 	.byte	0x73, 0x00, 0x00, 0x00, 0x00, 0x00, 0x00, 0x00, 0x00, 0x00, 0x00, 0x11, 0x25, 0x00, 0x05, 0x36


//--------------------- .nv.constant0.cross_entropy_bwd_kernel --------------------------
	.section	.nv.constant0.cross_entropy_bwd_kernel,"a",@progbits
	.sectionflags	@""
	.align	4
.nv.constant0.cross_entropy_bwd_kernel:
	.zero		428


//--------------------- .text.cross_entropy_bwd_kernel --------------------------
	.section	.text.cross_entropy_bwd_kernel,"ax",@progbits
	.sectioninfo	@"SHI_REGISTERS=32"
	.align	128
        .global         cross_entropy_bwd_kernel
        .type           cross_entropy_bwd_kernel,@function
        .size           cross_entropy_bwd_kernel,(.L_x_1 - cross_entropy_bwd_kernel)
        .other          cross_entropy_bwd_kernel,@"STO_CUDA_ENTRY STV_DEFAULT"
cross_entropy_bwd_kernel:
.text.cross_entropy_bwd_kernel:
[----:B------:R-:W-:Y:S02]  /*0000*/  MOV R1, c[0x0][0x28] ;  /* 0x00000a0000017a02 */ /* 0x000fe40000000f00 */
[----:B------:R-:W0:Y:S01]  /*0010*/  S2R R20, SR_CTAID.X ;  /* 0x0000000000147919 */ /* 0x000e220000002500 */
[----:B------:R-:W-:Y:S01]  /*0020*/  IMAD.MOV.U32 R3, RZ, RZ, 0x8 ;  /* 0x00000008ff037424 */ /* 0x000fe200078e00ff */
[----:B------:R-:W-:-:S03]  /*0030*/  ULDC.64 UR6, c[0x0][0x118] ;  /* 0x0000460000067ab9 */ /* 0x000fc60000000a00 */
[----:B0-----:R-:W-:-:S06]  /*0040*/  IMAD.WIDE R2, R20, R3, c[0x0][0x180] ;  /* 0x0000600014027625 */ /* 0x001fcc00078e0203 */
[----:B------:R-:W2:Y:S01]  /*0050*/  LDG.E.64 R2, [R2.64] ;  /* 0x0000000602027981 */ /* 0x000ea2000c1e1b00 */
[----:B------:R-:W-:Y:S01]  /*0060*/  MOV R7, c[0x0][0x1a4] ;  /* 0x0000690000077a02 */ /* 0x000fe20000000f00 */
[----:B------:R-:W-:Y:S01]  /*0070*/  IMAD.WIDE.U32 R4, R20, c[0x0][0x1a4], RZ ;  /* 0x0000690014047a25 */ /* 0x000fe200078e00ff */
[----:B------:R-:W-:Y:S01]  /*0080*/  SHF.R.S32.HI R9, RZ, 0x1f, R20 ;  /* 0x0000001fff097819 */ /* 0x000fe20000011414 */
[----:B------:R-:W0:Y:S01]  /*0090*/  S2R R0, SR_TID.X ;  /* 0x0000000000007919 */ /* 0x000e220000002100 */
[----:B------:R-:W-:Y:S01]  /*00a0*/  SHF.R.S32.HI R7, RZ, 0x1f, R7 ;  /* 0x0000001fff077819 */ /* 0x000fe20000011407 */
[----:B------:R-:W-:Y:S01]  /*00b0*/  CS2R R12, SRZ ;  /* 0x00000000000c7805 */ /* 0x000fe2000001ff00 */
[----:B------:R-:W-:Y:S01]  /*00c0*/  LEA R10, P0, R4, c[0x0][0x170], 0x1 ;  /* 0x00005c00040a7a11 */ /* 0x000fe200078008ff */
[----:B------:R-:W1:Y:S01]  /*00d0*/  S2R R19, SR_CTAID.Y ;  /* 0x0000000000137919 */ /* 0x000e620000002600 */
[----:B------:R-:W-:Y:S01]  /*00e0*/  IMAD R6, R9, c[0x0][0x1a4], RZ ;  /* 0x0000690009067a24 */ /* 0x000fe200078e02ff */
[----:B------:R-:W-:-:S03]  /*00f0*/  CS2R R14, SRZ ;  /* 0x00000000000e7805 */ /* 0x000fc6000001ff00 */
[----:B------:R-:W-:-:S04]  /*0100*/  IMAD R7, R20, R7, R6 ;  /* 0x0000000714077224 */ /* 0x000fc800078e0206 */
[----:B------:R-:W-:-:S05]  /*0110*/  IMAD.IADD R5, R5, 0x1, R7 ;  /* 0x0000000105057824 */ /* 0x000fca00078e0207 */
[----:B------:R-:W-:Y:S02]  /*0120*/  LEA.HI.X R11, R4, c[0x0][0x174], R5, 0x1, P0 ;  /* 0x00005d00040b7a11 */ /* 0x000fe400000f0c05 */
[----:B------:R-:W-:Y:S01]  /*0130*/  LEA R26, P0, R20, c[0x0][0x178], 0x2 ;  /* 0x00005e00141a7a11 */ /* 0x000fe200078010ff */
[----:B0-----:R-:W-:-:S05]  /*0140*/  IMAD.SHL.U32 R0, R0, 0x8, RZ ;  /* 0x0000000800007824 */ /* 0x001fca00078e00ff */
[----:B------:R-:W-:-:S04]  /*0150*/  LOP3.LUT R0, R0, 0x7f8, RZ, 0xc0, !PT ;  /* 0x000007f800007812 */ /* 0x000fc800078ec0ff */
[----:B-1----:R-:W-:-:S04]  /*0160*/  LEA R19, R19, R0, 0xc ;  /* 0x0000000013137211 */ /* 0x002fc800078e60ff */
[C---:B------:R-:W-:Y:S01]  /*0170*/  ISETP.GE.AND P3, PT, R19.reuse, c[0x0][0x1a0], PT ;  /* 0x0000680013007a0c */ /* 0x040fe20003f66270 */
[----:B------:R-:W-:Y:S01]  /*0180*/  IMAD.WIDE R22, R19, 0x2, R10 ;  /* 0x0000000213167825 */ /* 0x000fe200078e020a */
[----:B------:R-:W-:-:S05]  /*0190*/  LEA.HI.X R27, R20, c[0x0][0x17c], R9, 0x2, P0 ;  /* 0x00005f00141b7a11 */ /* 0x000fca00000f1409 */
[----:B------:R0:W3:Y:S06]  /*01a0*/  LDG.E R8, [R26.64] ;  /* 0x000000061a087981 */ /* 0x0000ec000c1e1900 */
[----:B------:R-:W4:Y:S01]  /*01b0*/  @!P3 LDG.E.128 R12, [R22.64] ;  /* 0x00000006160cb981 */ /* 0x000f22000c1e1d00 */
[----:B------:R-:W-:-:S04]  /*01c0*/  IADD3 R17, R19, 0x800, RZ ;  /* 0x0000080013117810 */ /* 0x000fc80007ffe0ff */
[C---:B------:R-:W-:Y:S01]  /*01d0*/  ISETP.GE.AND P2, PT, R17.reuse, c[0x0][0x1a0], PT ;  /* 0x0000680011007a0c */ /* 0x040fe20003f46270 */
[----:B------:R-:W-:Y:S01]  /*01e0*/  CS2R R4, SRZ ;  /* 0x0000000000047805 */ /* 0x000fe2000001ff00 */
[----:B------:R-:W-:Y:S01]  /*01f0*/  CS2R R6, SRZ ;  /* 0x0000000000067805 */ /* 0x000fe2000001ff00 */
[----:B------:R-:W-:-:S10]  /*0200*/  IMAD.WIDE R24, R17, 0x2, R10 ;  /* 0x0000000211187825 */ /* 0x000fd400078e020a */
[----:B------:R1:W5:Y:S01]  /*0210*/  @!P2 LDG.E.128 R4, [R24.64] ;  /* 0x000000061804a981 */ /* 0x000362000c1e1d00 */
[----:B------:R-:W-:-:S04]  /*0220*/  MOV R11, c[0x0][0x194] ;  /* 0x00006500000b7a02 */ /* 0x000fc80000000f00 */
[----:B------:R-:W-:Y:S01]  /*0230*/  SHF.R.S32.HI R11, RZ, 0x1f, R11 ;  /* 0x0000001fff0b7819 */ /* 0x000fe2000001140b */
[----:B------:R-:W-:Y:S01]  /*0240*/  HFMA2.MMA R16, -RZ, RZ, 0, 0 ;  /* 0x00000000ff107435 */ /* 0x000fe200000001ff */
[----:B------:R-:W-:Y:S02]  /*0250*/  ULDC UR4, c[0x0][0x19c] ;  /* 0x0000670000047ab9 */ /* 0x000fe40000000800 */
[----:B------:R-:W-:Y:S01]  /*0260*/  USHF.R.S32.HI UR4, URZ, 0x1f, UR4 ;  /* 0x0000001f3f047899 */ /* 0x000fe20008011404 */
[----:B0-----:R-:W-:Y:S02]  /*0270*/  IADD3 R27, R19, 0x6, RZ ;  /* 0x00000006131b7810 */ /* 0x001fe40007ffe0ff */
[----:B--2---:R-:W-:-:S04]  /*0280*/  ISETP.NE.U32.AND P0, PT, R2, c[0x0][0x194], PT ;  /* 0x0000650002007a0c */ /* 0x004fc80003f05070 */
[----:B------:R-:W-:-:S13]  /*0290*/  ISETP.NE.AND.EX P0, PT, R3, R11, PT, P0 ;  /* 0x0000000b0300720c */ /* 0x000fda0003f05300 */
[----:B------:R-:W-:-:S04]  /*02a0*/  @P0 IMAD.MOV.U32 R11, RZ, RZ, 0x4 ;  /* 0x00000004ff0b0424 */ /* 0x000fc800078e00ff */
[----:B------:R-:W-:-:S05]  /*02b0*/  @P0 IMAD.WIDE R10, R20, R11, c[0x0][0x168] ;  /* 0x00005a00140a0625 */ /* 0x000fca00078e020b */
[----:B------:R0:W2:Y:S01]  /*02c0*/  @P0 LDG.E R16, [R10.64] ;  /* 0x000000060a100981 */ /* 0x0000a2000c1e1900 */
[----:B----4-:R-:W-:-:S04]  /*02d0*/  SEL R12, R12, 0xff80ff80, !P3 ;  /* 0xff80ff800c0c7807 */ /* 0x010fc80005800000 */
[C---:B------:R-:W-:Y:S02]  /*02e0*/  SHF.L.U32 R21, R12.reuse, 0x10, RZ ;  /* 0x000000100c157819 */ /* 0x040fe400000006ff */
[----:B------:R-:W-:-:S03]  /*02f0*/  PRMT R0, R12, 0x7632, R0 ;  /* 0x000076320c007816 */ /* 0x000fc60000000000 */
[----:B---3--:R-:W-:Y:S01]  /*0300*/  FFMA R22, R21, c[0x0][0x18c], -R8 ;  /* 0x0000630015167a23 */ /* 0x008fe20000000808 */
[----:B------:R-:W-:Y:S02]  /*0310*/  SHF.L.U32 R21, R0, 0x10, RZ ;  /* 0x0000001000157819 */ /* 0x000fe400000006ff */
[----:B------:R-:W-:Y:S01]  /*0320*/  SEL R0, R13, 0xff80ff80, !P3 ;  /* 0xff80ff800d007807 */ /* 0x000fe20005800000 */
[----:B------:R-:W-:-:S03]  /*0330*/  FMUL R22, R22, 1.4426950216293334961 ;  /* 0x3fb8aa3b16167820 */ /* 0x000fc60000400000 */
[----:B0-----:R-:W-:Y:S01]  /*0340*/  SHF.L.U32 R11, R0, 0x10, RZ ;  /* 0x00000010000b7819 */ /* 0x001fe200000006ff */
[--C-:B------:R-:W-:Y:S01]  /*0350*/  FFMA R21, R21, c[0x0][0x18c], -R8.reuse ;  /* 0x0000630015157a23 */ /* 0x100fe20000000808 */
[----:B------:R-:W-:Y:S01]  /*0360*/  FSETP.GEU.AND P5, PT, R22, -126, PT ;  /* 0xc2fc00001600780b */ /* 0x000fe20003fae000 */
[----:B------:R-:W-:Y:S02]  /*0370*/  IMAD R10, R9, c[0x0][0x1a8], RZ ;  /* 0x00006a00090a7a24 */ /* 0x000fe400078e02ff */
[----:B-1----:R-:W-:Y:S02]  /*0380*/  FFMA R24, R11, c[0x0][0x18c], -R8 ;  /* 0x000063000b187a23 */ /* 0x002fe40000000808 */
[----:B------:R-:W-:Y:S02]  /*0390*/  FMUL R9, R21, 1.4426950216293334961 ;  /* 0x3fb8aa3b15097820 */ /* 0x000fe40000400000 */
[----:B------:R-:W-:Y:S02]  /*03a0*/  IMAD.MOV.U32 R12, RZ, RZ, c[0x0][0x1a8] ;  /* 0x00006a00ff0c7624 */ /* 0x000fe400078e00ff */
[----:B------:R-:W-:Y:S01]  /*03b0*/  FMUL R24, R24, 1.4426950216293334961 ;  /* 0x3fb8aa3b18187820 */ /* 0x000fe20000400000 */
[----:B------:R-:W-:-:S02]  /*03c0*/  PRMT R0, R0, 0x7632, R0 ;  /* 0x0000763200007816 */ /* 0x000fc40000000000 */
[----:B------:R-:W-:Y:S02]  /*03d0*/  FSETP.GEU.AND P1, PT, R9, -126, PT ;  /* 0xc2fc00000900780b */ /* 0x000fe40003f2e000 */
[----:B------:R-:W-:Y:S02]  /*03e0*/  SHF.R.S32.HI R13, RZ, 0x1f, R12 ;  /* 0x0000001fff0d7819 */ /* 0x000fe4000001140c */
[----:B------:R-:W-:Y:S01]  /*03f0*/  FSETP.GEU.AND P0, PT, R24, -126, PT ;  /* 0xc2fc00001800780b */ /* 0x000fe20003f0e000 */
[----:B------:R-:W-:Y:S02]  /*0400*/  IMAD.U32 R11, R0, 0x10000, RZ ;  /* 0x00010000000b7824 */ /* 0x000fe400078e00ff */
[----:B------:R-:W-:Y:S02]  /*0410*/  IMAD R13, R20, R13, R10 ;  /* 0x0000000d140d7224 */ /* 0x000fe400078e020a */
[----:B------:R-:W-:Y:S02]  /*0420*/  @!P5 FMUL R22, R22, 0.5 ;  /* 0x3f0000001616d820 */ /* 0x000fe40000400000 */
[----:B------:R-:W-:-:S04]  /*0430*/  IMAD.WIDE.U32 R20, R20, c[0x0][0x1a8], RZ ;  /* 0x00006a0014147a25 */ /* 0x000fc800078e00ff */
[----:B------:R-:W-:Y:S01]  /*0440*/  FFMA R11, R11, c[0x0][0x18c], -R8 ;  /* 0x000063000b0b7a23 */ /* 0x000fe20000000808 */
[----:B------:R-:W-:Y:S01]  /*0450*/  LEA R10, P6, R20, c[0x0][0x160], 0x1 ;  /* 0x00005800140a7a11 */ /* 0x000fe200078c08ff */
[----:B------:R-:W0:Y:S01]  /*0460*/  MUFU.EX2 R22, R22 ;  /* 0x0000001600167308 */ /* 0x000e220000000800 */
[----:B------:R-:W-:Y:S01]  /*0470*/  IADD3 R13, R21, R13, RZ ;  /* 0x0000000d150d7210 */ /* 0x000fe20007ffe0ff */
[----:B------:R-:W-:Y:S01]  /*0480*/  FMUL R0, R11, 1.4426950216293334961 ;  /* 0x3fb8aa3b0b007820 */ /* 0x000fe20000400000 */
[----:B------:R-:W-:Y:S01]  /*0490*/  IADD3 R12, P4, R2, -c[0x0][0x19c], RZ ;  /* 0x80006700020c7a10 */ /* 0x000fe20007f9e0ff */
[----:B------:R-:W-:Y:S02]  /*04a0*/  @!P1 FMUL R9, R9, 0.5 ;  /* 0x3f00000009099820 */ /* 0x000fe40000400000 */
[----:B------:R-:W-:Y:S01]  /*04b0*/  @!P0 FMUL R24, R24, 0.5 ;  /* 0x3f00000018188820 */ /* 0x000fe20000400000 */
[----:B------:R-:W-:Y:S02]  /*04c0*/  LEA.HI.X R11, R20, c[0x0][0x164], R13, 0x1, P6 ;  /* 0x00005900140b7a11 */ /* 0x000fe400030f0c0d */
[----:B------:R1:W3:Y:S01]  /*04d0*/  MUFU.EX2 R20, R9 ;  /* 0x0000000900147308 */ /* 0x0002e20000000800 */
[----:B------:R-:W-:-:S02]  /*04e0*/  IADD3.X R18, R3, ~UR4, RZ, P4, !PT ;  /* 0x8000000403127c10 */ /* 0x000fc4000a7fe4ff */
[----:B------:R-:W-:Y:S02]  /*04f0*/  FSETP.GEU.AND P6, PT, R0, -126, PT ;  /* 0xc2fc00000000780b */ /* 0x000fe40003fce000 */
[----:B------:R-:W-:Y:S02]  /*0500*/  SHF.R.S32.HI R13, RZ, 0x1f, R19 ;  /* 0x0000001fff0d7819 */ /* 0x000fe40000011413 */
[----:B------:R-:W-:Y:S01]  /*0510*/  ISETP.NE.U32.AND P4, PT, R12, R19, PT ;  /* 0x000000130c00720c */ /* 0x000fe20003f85070 */
[----:B------:R-:W4:Y:S01]  /*0520*/  MUFU.EX2 R24, R24 ;  /* 0x0000001800187308 */ /* 0x000f220000000800 */
[----:B------:R-:W-:Y:S02]  /*0530*/  SEL R14, R14, 0xff80ff80, !P3 ;  /* 0xff80ff800e0e7807 */ /* 0x000fe40005800000 */
[----:B------:R-:W-:Y:S02]  /*0540*/  ISETP.NE.AND.EX P4, PT, R18, R13, PT, P4 ;  /* 0x0000000d1200720c */ /* 0x000fe40003f85340 */
[----:B------:R-:W-:-:S02]  /*0550*/  SHF.L.U32 R13, R14, 0x10, RZ ;  /* 0x000000100e0d7819 */ /* 0x000fc400000006ff */
[----:B------:R-:W-:Y:S01]  /*0560*/  IADD3 R3, R19, 0x1, RZ ;  /* 0x0000000113037810 */ /* 0x000fe20007ffe0ff */
[----:B0-----:R-:W-:Y:S02]  /*0570*/  @!P5 FMUL R22, R22, R22 ;  /* 0x000000161616d220 */ /* 0x001fe40000400000 */
[----:B------:R-:W-:Y:S01]  /*0580*/  FFMA R13, R13, c[0x0][0x18c], -R8 ;  /* 0x000063000d0d7a23 */ /* 0x000fe20000000808 */
[----:B------:R-:W-:Y:S02]  /*0590*/  ISETP.NE.U32.AND P5, PT, R12, R3, PT ;  /* 0x000000030c00720c */ /* 0x000fe40003fa5070 */
[----:B-1----:R-:W-:Y:S01]  /*05a0*/  SHF.R.S32.HI R9, RZ, 0x1f, R3 ;  /* 0x0000001fff097819 */ /* 0x002fe20000011403 */
[----:B------:R-:W-:Y:S01]  /*05b0*/  @!P6 FMUL R0, R0, 0.5 ;  /* 0x3f0000000000e820 */ /* 0x000fe20000400000 */
[----:B------:R-:W-:Y:S01]  /*05c0*/  IADD3 R3, R19, 0x2, RZ ;  /* 0x0000000213037810 */ /* 0x000fe20007ffe0ff */
[----:B------:R-:W-:Y:S02]  /*05d0*/  FMUL R2, R13, 1.4426950216293334961 ;  /* 0x3fb8aa3b0d027820 */ /* 0x000fe40000400000 */
[----:B---3--:R-:W-:Y:S01]  /*05e0*/  @!P1 FMUL R20, R20, R20 ;  /* 0x0000001414149220 */ /* 0x008fe20000400000 */
[----:B------:R-:W-:Y:S01]  /*05f0*/  ISETP.NE.U32.AND P1, PT, R12, R3, PT ;  /* 0x000000030c00720c */ /* 0x000fe20003f25070 */
[----:B----4-:R-:W-:Y:S01]  /*0600*/  @!P0 FMUL R24, R24, R24 ;  /* 0x0000001818188220 */ /* 0x010fe20000400000 */
[----:B------:R-:W-:Y:S01]  /*0610*/  SHF.R.S32.HI R3, RZ, 0x1f, R3 ;  /* 0x0000001fff037819 */ /* 0x000fe20000011403 */
[----:B------:R-:W0:Y:S01]  /*0620*/  MUFU.EX2 R0, R0 ;  /* 0x0000000000007308 */ /* 0x000e220000000800 */
[----:B------:R-:W-:Y:S01]  /*0630*/  ISETP.NE.AND.EX P5, PT, R18, R9, PT, P5 ;  /* 0x000000091200720c */ /* 0x000fe20003fa5350 */
[----:B------:R-:W-:Y:S01]  /*0640*/  IMAD.MOV.U32 R9, RZ, RZ, c[0x0][0x190] ;  /* 0x00006400ff097624 */ /* 0x000fe200078e00ff */
[----:B------:R-:W-:-:S02]  /*0650*/  FSETP.GEU.AND P0, PT, R2, -126, PT ;  /* 0xc2fc00000200780b */ /* 0x000fc40003f0e000 */
[----:B------:R-:W-:Y:S02]  /*0660*/  ISETP.NE.AND.EX P1, PT, R18, R3, PT, P1 ;  /* 0x000000031200720c */ /* 0x000fe40003f25310 */
[----:B------:R-:W-:Y:S01]  /*0670*/  SEL R3, R15, 0xff80ff80, !P3 ;  /* 0xff80ff800f037807 */ /* 0x000fe20005800000 */
[----:B------:R-:W-:Y:S01]  /*0680*/  FADD R15, R9, c[0x0][0x190] ;  /* 0x00006400090f7621 */ /* 0x000fe20000000000 */
[----:B------:R-:W-:-:S03]  /*0690*/  PRMT R14, R14, 0x7632, R14 ;  /* 0x000076320e0e7816 */ /* 0x000fc6000000000e */
[----:B------:R-:W-:Y:S01]  /*06a0*/  FMUL R15, R8, R15 ;  /* 0x0000000f080f7220 */ /* 0x000fe20000400000 */
[----:B------:R-:W-:Y:S02]  /*06b0*/  SHF.L.U32 R9, R14, 0x10, RZ ;  /* 0x000000100e097819 */ /* 0x000fe400000006ff */
[C---:B------:R-:W-:Y:S01]  /*06c0*/  IADD3 R21, R19.reuse, 0x3, RZ ;  /* 0x0000000313157810 */ /* 0x040fe20007ffe0ff */
[----:B------:R-:W-:Y:S01]  /*06d0*/  FFMA R14, R22, R15, R22 ;  /* 0x0000000f160e7223 */ /* 0x000fe20000000016 */
[----:B------:R-:W-:Y:S01]  /*06e0*/  IADD3 R13, R19, 0x4, RZ ;  /* 0x00000004130d7810 */ /* 0x000fe20007ffe0ff */
[----:B------:R-:W-:Y:S01]  /*06f0*/  FFMA R9, R9, c[0x0][0x18c], -R8 ;  /* 0x0000630009097a23 */ /* 0x000fe20000000808 */
[----:B------:R-:W-:Y:S01]  /*0700*/  SHF.L.U32 R23, R3, 0x10, RZ ;  /* 0x0000001003177819 */ /* 0x000fe200000006ff */
[----:B------:R-:W-:Y:S02]  /*0710*/  @!P0 FMUL R2, R2, 0.5 ;  /* 0x3f00000002028820 */ /* 0x000fe40000400000 */
[----:B0-----:R-:W-:Y:S01]  /*0720*/  @!P6 FMUL R0, R0, R0 ;  /* 0x000000000000e220 */ /* 0x001fe20000400000 */
[----:B------:R-:W-:Y:S01]  /*0730*/  ISETP.NE.U32.AND P6, PT, R12, R21, PT ;  /* 0x000000150c00720c */ /* 0x000fe20003fc5070 */
[----:B------:R-:W-:Y:S01]  /*0740*/  @!P4 FADD R14, R14, -1 ;  /* 0xbf8000000e0ec421 */ /* 0x000fe20000000000 */
[----:B------:R-:W-:Y:S01]  /*0750*/  ISETP.NE.U32.AND P4, PT, R12, R13, PT ;  /* 0x0000000d0c00720c */ /* 0x000fe20003f85070 */
[----:B------:R-:W-:Y:S01]  /*0760*/  FMUL R9, R9, 1.4426950216293334961 ;  /* 0x3fb8aa3b09097820 */ /* 0x000fe20000400000 */
[----:B------:R-:W-:Y:S01]  /*0770*/  SHF.R.S32.HI R21, RZ, 0x1f, R21 ;  /* 0x0000001fff157819 */ /* 0x000fe20000011415 */
[----:B------:R-:W-:Y:S01]  /*0780*/  FFMA R20, R20, R15, R20 ;  /* 0x0000000f14147223 */ /* 0x000fe20000000014 */
[----:B------:R-:W-:Y:S01]  /*0790*/  SHF.R.S32.HI R13, RZ, 0x1f, R13 ;  /* 0x0000001fff0d7819 */ /* 0x000fe2000001140d */
[----:B------:R-:W0:Y:S01]  /*07a0*/  MUFU.EX2 R2, R2 ;  /* 0x0000000200027308 */ /* 0x000e220000000800 */
[----:B------:R-:W-:Y:S01]  /*07b0*/  FFMA R23, R23, c[0x0][0x18c], -R8 ;  /* 0x0000630017177a23 */ /* 0x000fe20000000808 */
[----:B------:R-:W-:Y:S01]  /*07c0*/  ISETP.NE.AND.EX P6, PT, R18, R21, PT, P6 ;  /* 0x000000151200720c */ /* 0x000fe20003fc5360 */
[----:B------:R-:W-:Y:S01]  /*07d0*/  @!P5 FADD R20, R20, -1 ;  /* 0xbf8000001414d421 */ /* 0x000fe20000000000 */
[----:B------:R-:W-:Y:S01]  /*07e0*/  FSETP.GEU.AND P5, PT, R9, -126, PT ;  /* 0xc2fc00000900780b */ /* 0x000fe20003fae000 */
[----:B------:R-:W-:Y:S01]  /*07f0*/  FFMA R21, R24, R15, R24 ;  /* 0x0000000f18157223 */ /* 0x000fe20000000018 */
[----:B------:R-:W-:Y:S01]  /*0800*/  ISETP.NE.AND.EX P4, PT, R18, R13, PT, P4 ;  /* 0x0000000d1200720c */ /* 0x000fe20003f85340 */
[----:B------:R-:W-:-:S02]  /*0810*/  FMUL R13, R23, 1.4426950216293334961 ;  /* 0x3fb8aa3b170d7820 */ /* 0x000fc40000400000 */
[----:B------:R-:W-:Y:S01]  /*0820*/  @!P1 FADD R21, R21, -1 ;  /* 0xbf80000015159421 */ /* 0x000fe20000000000 */
[----:B------:R-:W-:Y:S02]  /*0830*/  PRMT R22, R3, 0x7632, R22 ;  /* 0x0000763203167816 */ /* 0x000fe40000000016 */
[----:B------:R-:W-:Y:S02]  /*0840*/  FSETP.GEU.AND P1, PT, R13, -126, PT ;  /* 0xc2fc00000d00780b */ /* 0x000fe40003f2e000 */
[----:B------:R-:W-:Y:S01]  /*0850*/  IADD3 R3, R19, 0x5, RZ ;  /* 0x0000000513037810 */ /* 0x000fe20007ffe0ff */
[----:B------:R-:W-:Y:S01]  /*0860*/  IMAD.U32 R23, R22, 0x10000, RZ ;  /* 0x0001000016177824 */ /* 0x000fe200078e00ff */
[----:B-----5:R-:W-:Y:S01]  /*0870*/  SEL R4, R4, 0xff80ff80, !P2 ;  /* 0xff80ff8004047807 */ /* 0x020fe20005000000 */
[----:B0-----:R-:W-:Y:S01]  /*0880*/  @!P0 FMUL R2, R2, R2 ;  /* 0x0000000202028220 */ /* 0x001fe20000400000 */
[----:B------:R-:W-:Y:S01]  /*0890*/  ISETP.NE.U32.AND P0, PT, R12, R3, PT ;  /* 0x000000030c00720c */ /* 0x000fe20003f05070 */
[----:B------:R-:W-:Y:S01]  /*08a0*/  @!P5 FMUL R9, R9, 0.5 ;  /* 0x3f0000000909d820 */ /* 0x000fe20000400000 */
[----:B------:R-:W-:Y:S01]  /*08b0*/  SHF.R.S32.HI R3, RZ, 0x1f, R3 ;  /* 0x0000001fff037819 */ /* 0x000fe20000011403 */
[----:B------:R-:W-:Y:S01]  /*08c0*/  FFMA R23, R23, c[0x0][0x18c], -R8 ;  /* 0x0000630017177a23 */ /* 0x000fe20000000808 */
[----:B------:R-:W-:Y:S01]  /*08d0*/  SHF.L.U32 R25, R4, 0x10, RZ ;  /* 0x0000001004197819 */ /* 0x000fe200000006ff */
[----:B------:R-:W0:Y:S01]  /*08e0*/  MUFU.EX2 R22, R9 ;  /* 0x0000000900167308 */ /* 0x000e220000000800 */
[----:B------:R-:W-:Y:S01]  /*08f0*/  ISETP.NE.AND.EX P0, PT, R18, R3, PT, P0 ;  /* 0x000000031200720c */ /* 0x000fe20003f05300 */
[----:B------:R-:W-:-:S02]  /*0900*/  @!P1 FMUL R13, R13, 0.5 ;  /* 0x3f0000000d0d9820 */ /* 0x000fc40000400000 */
[----:B------:R-:W-:Y:S02]  /*0910*/  FMUL R3, R23, 1.4426950216293334961 ;  /* 0x3fb8aa3b17037820 */ /* 0x000fe40000400000 */
[-C--:B------:R-:W-:Y:S02]  /*0920*/  FFMA R23, R0, R15.reuse, R0 ;  /* 0x0000000f00177223 */ /* 0x080fe40000000000 */
[----:B------:R-:W-:Y:S01]  /*0930*/  FFMA R0, R25, c[0x0][0x18c], -R8 ;  /* 0x0000630019007a23 */ /* 0x000fe20000000808 */
[----:B------:R-:W1:Y:S01]  /*0940*/  MUFU.EX2 R24, R13 ;  /* 0x0000000d00187308 */ /* 0x000e620000000800 */
[----:B------:R-:W-:Y:S02]  /*0950*/  FFMA R25, R2, R15, R2 ;  /* 0x0000000f02197223 */ /* 0x000fe40000000002 */
[----:B------:R-:W-:Y:S02]  /*0960*/  @!P6 FADD R23, R23, -1 ;  /* 0xbf8000001717e421 */ /* 0x000fe40000000000 */
[----:B------:R-:W-:Y:S01]  /*0970*/  @!P4 FADD R25, R25, -1 ;  /* 0xbf8000001919c421 */ /* 0x000fe20000000000 */
[----:B------:R-:W-:-:S02]  /*0980*/  ISETP.NE.U32.AND P4, PT, R12, R27, PT ;  /* 0x0000001b0c00720c */ /* 0x000fc40003f85070 */
[----:B------:R-:W-:Y:S02]  /*0990*/  FSETP.GEU.AND P6, PT, R3, -126, PT ;  /* 0xc2fc00000300780b */ /* 0x000fe40003fce000 */
[----:B------:R-:W-:Y:S02]  /*09a0*/  SHF.R.S32.HI R27, RZ, 0x1f, R27 ;  /* 0x0000001fff1b7819 */ /* 0x000fe4000001141b */
[----:B------:R-:W-:Y:S01]  /*09b0*/  PRMT R4, R4, 0x7632, R4 ;  /* 0x0000763204047816 */ /* 0x000fe20000000004 */
[----:B------:R-:W-:Y:S01]  /*09c0*/  FMUL R0, R0, 1.4426950216293334961 ;  /* 0x3fb8aa3b00007820 */ /* 0x000fe20000400000 */
[----:B------:R-:W-:Y:S01]  /*09d0*/  ISETP.NE.AND.EX P4, PT, R18, R27, PT, P4 ;  /* 0x0000001b1200720c */ /* 0x000fe20003f85340 */
[----:B0-----:R-:W-:Y:S01]  /*09e0*/  @!P5 FMUL R22, R22, R22 ;  /* 0x000000161616d220 */ /* 0x001fe20000400000 */
[----:B------:R-:W-:Y:S02]  /*09f0*/  SHF.L.U32 R27, R4, 0x10, RZ ;  /* 0x00000010041b7819 */ /* 0x000fe400000006ff */
[----:B------:R-:W-:Y:S01]  /*0a00*/  FSETP.GEU.AND P5, PT, R0, -126, PT ;  /* 0xc2fc00000000780b */ /* 0x000fe20003fae000 */
[----:B------:R-:W-:Y:S01]  /*0a10*/  FFMA R22, R22, R15, R22 ;  /* 0x0000000f16167223 */ /* 0x000fe20000000016 */
[----:B------:R-:W-:Y:S01]  /*0a20*/  IADD3 R9, R19, 0x7, RZ ;  /* 0x0000000713097810 */ /* 0x000fe20007ffe0ff */
[----:B------:R-:W-:-:S02]  /*0a30*/  FFMA R27, R27, c[0x0][0x18c], -R8 ;  /* 0x000063001b1b7a23 */ /* 0x000fc40000000808 */
[----:B-1----:R-:W-:Y:S01]  /*0a40*/  @!P1 FMUL R24, R24, R24 ;  /* 0x0000001818189220 */ /* 0x002fe20000400000 */
[----:B------:R-:W-:Y:S01]  /*0a50*/  SHF.R.S32.HI R29, RZ, 0x1f, R9 ;  /* 0x0000001fff1d7819 */ /* 0x000fe20000011409 */
[----:B------:R-:W-:Y:S01]  /*0a60*/  @!P0 FADD R22, R22, -1 ;  /* 0xbf80000016168421 */ /* 0x000fe20000000000 */
[----:B------:R-:W-:Y:S01]  /*0a70*/  ISETP.NE.U32.AND P0, PT, R12, R9, PT ;  /* 0x000000090c00720c */ /* 0x000fe20003f05070 */
[----:B------:R-:W-:Y:S02]  /*0a80*/  @!P6 FMUL R3, R3, 0.5 ;  /* 0x3f0000000303e820 */ /* 0x000fe40000400000 */
[----:B------:R-:W-:Y:S02]  /*0a90*/  FMUL R9, R27, 1.4426950216293334961 ;  /* 0x3fb8aa3b1b097820 */ /* 0x000fe40000400000 */
[----:B------:R-:W-:Y:S01]  /*0aa0*/  FFMA R24, R24, R15, R24 ;  /* 0x0000000f18187223 */ /* 0x000fe20000000018 */
[----:B------:R-:W0:Y:S01]  /*0ab0*/  MUFU.EX2 R2, R3 ;  /* 0x0000000300027308 */ /* 0x000e220000000800 */
[----:B------:R-:W-:-:S02]  /*0ac0*/  IADD3 R13, R19, 0x802, RZ ;  /* 0x00000802130d7810 */ /* 0x000fc40007ffe0ff */
[----:B------:R-:W-:Y:S01]  /*0ad0*/  @!P4 FADD R24, R24, -1 ;  /* 0xbf8000001818c421 */ /* 0x000fe20000000000 */
[----:B------:R-:W-:Y:S01]  /*0ae0*/  FSETP.GEU.AND P4, PT, R9, -126, PT ;  /* 0xc2fc00000900780b */ /* 0x000fe20003f8e000 */
[----:B------:R-:W-:Y:S01]  /*0af0*/  @!P5 FMUL R0, R0, 0.5 ;  /* 0x3f0000000000d820 */ /* 0x000fe20000400000 */
[----:B------:R-:W-:Y:S02]  /*0b00*/  ISETP.NE.U32.AND P1, PT, R12, R13, PT ;  /* 0x0000000d0c00720c */ /* 0x000fe40003f25070 */
[----:B------:R-:W-:Y:S01]  /*0b10*/  SHF.R.S32.HI R13, RZ, 0x1f, R13 ;  /* 0x0000001fff0d7819 */ /* 0x000fe2000001140d */
[----:B------:R-:W1:Y:S01]  /*0b20*/  MUFU.EX2 R26, R0 ;  /* 0x00000000001a7308 */ /* 0x000e620000000800 */
[----:B------:R-:W-:Y:S02]  /*0b30*/  SEL R5, R5, 0xff80ff80, !P2 ;  /* 0xff80ff8005057807 */ /* 0x000fe40005000000 */
[----:B------:R-:W-:-:S03]  /*0b40*/  ISETP.NE.AND.EX P1, PT, R18, R13, PT, P1 ;  /* 0x0000000d1200720c */ /* 0x000fc60003f25310 */
[----:B------:R-:W-:Y:S02]  /*0b50*/  IMAD.U32 R13, R5, 0x10000, RZ ;  /* 0x00010000050d7824 */ /* 0x000fe400078e00ff */
[----:B------:R-:W-:Y:S01]  /*0b60*/  @!P4 FMUL R9, R9, 0.5 ;  /* 0x3f0000000909c820 */ /* 0x000fe20000400000 */
[----:B------:R-:W-:Y:S01]  /*0b70*/  SHF.R.S32.HI R27, RZ, 0x1f, R17 ;  /* 0x0000001fff1b7819 */ /* 0x000fe20000011411 */
[----:B0-----:R-:W-:Y:S01]  /*0b80*/  @!P6 FMUL R2, R2, R2 ;  /* 0x000000020202e220 */ /* 0x001fe20000400000 */
[----:B------:R-:W-:Y:S01]  /*0b90*/  PRMT R3, R5, 0x7632, R3 ;  /* 0x0000763205037816 */ /* 0x000fe20000000003 */
[----:B------:R-:W-:Y:S01]  /*0ba0*/  FFMA R13, R13, c[0x0][0x18c], -R8 ;  /* 0x000063000d0d7a23 */ /* 0x000fe20000000808 */
[----:B------:R-:W-:Y:S01]  /*0bb0*/  ISETP.NE.U32.AND P6, PT, R12, R17, PT ;  /* 0x000000110c00720c */ /* 0x000fe20003fc5070 */
[----:B------:R-:W0:Y:S01]  /*0bc0*/  MUFU.EX2 R0, R9 ;  /* 0x0000000900007308 */ /* 0x000e220000000800 */
[----:B------:R-:W-:Y:S01]  /*0bd0*/  SEL R5, R6, 0xff80ff80, !P2 ;  /* 0xff80ff8006057807 */ /* 0x000fe20005000000 */
[----:B------:R-:W-:Y:S01]  /*0be0*/  FMUL R13, R13, 1.4426950216293334961 ;  /* 0x3fb8aa3b0d0d7820 */ /* 0x000fe20000400000 */
[----:B------:R-:W-:-:S02]  /*0bf0*/  ISETP.NE.AND.EX P6, PT, R18, R27, PT, P6 ;  /* 0x0000001b1200720c */ /* 0x000fc40003fc5360 */
[----:B------:R-:W-:Y:S02]  /*0c00*/  ISETP.NE.AND.EX P0, PT, R18, R29, PT, P0 ;  /* 0x0000001d1200720c */ /* 0x000fe40003f05300 */
[----:B------:R-:W-:Y:S02]  /*0c10*/  SHF.L.U32 R3, R3, 0x10, RZ ;  /* 0x0000001003037819 */ /* 0x000fe400000006ff */
[----:B------:R-:W-:Y:S01]  /*0c20*/  SHF.L.U32 R27, R5, 0x10, RZ ;  /* 0x00000010051b7819 */ /* 0x000fe200000006ff */
[----:B-1----:R-:W-:Y:S01]  /*0c30*/  @!P5 FMUL R26, R26, R26 ;  /* 0x0000001a1a1ad220 */ /* 0x002fe20000400000 */
[----:B------:R-:W-:Y:S01]  /*0c40*/  FSETP.GEU.AND P5, PT, R13, -126, PT ;  /* 0xc2fc00000d00780b */ /* 0x000fe20003fae000 */
[--C-:B------:R-:W-:Y:S02]  /*0c50*/  FFMA R3, R3, c[0x0][0x18c], -R8.reuse ;  /* 0x0000630003037a23 */ /* 0x100fe40000000808 */
[----:B------:R-:W-:Y:S02]  /*0c60*/  FFMA R6, R27, c[0x0][0x18c], -R8 ;  /* 0x000063001b067a23 */ /* 0x000fe40000000808 */
[----:B------:R-:W-:-:S02]  /*0c70*/  FMUL R4, R3, 1.4426950216293334961 ;  /* 0x3fb8aa3b03047820 */ /* 0x000fc40000400000 */
[-C--:B------:R-:W-:Y:S02]  /*0c80*/  FFMA R2, R2, R15.reuse, R2 ;  /* 0x0000000f02027223 */ /* 0x080fe40000000002 */
[----:B------:R-:W-:Y:S02]  /*0c90*/  FMUL R6, R6, 1.4426950216293334961 ;  /* 0x3fb8aa3b06067820 */ /* 0x000fe40000400000 */
[----:B------:R-:W-:Y:S01]  /*0ca0*/  @!P0 FADD R2, R2, -1 ;  /* 0xbf80000002028421 */ /* 0x000fe20000000000 */
[----:B------:R-:W-:Y:S01]  /*0cb0*/  FSETP.GEU.AND P0, PT, R4, -126, PT ;  /* 0xc2fc00000400780b */ /* 0x000fe20003f0e000 */
[----:B0-----:R-:W-:Y:S01]  /*0cc0*/  @!P4 FMUL R0, R0, R0 ;  /* 0x000000000000c220 */ /* 0x001fe20000400000 */
[----:B------:R-:W-:Y:S01]  /*0cd0*/  FSETP.GEU.AND P4, PT, R6, -126, PT ;  /* 0xc2fc00000600780b */ /* 0x000fe20003f8e000 */
[----:B------:R-:W-:Y:S01]  /*0ce0*/  @!P5 FMUL R13, R13, 0.5 ;  /* 0x3f0000000d0dd820 */ /* 0x000fe20000400000 */
[----:B------:R-:W-:Y:S01]  /*0cf0*/  PRMT R5, R5, 0x7632, R5 ;  /* 0x0000763205057816 */ /* 0x000fe20000000005 */
[----:B------:R-:W-:Y:S01]  /*0d00*/  FFMA R3, R26, R15, R26 ;  /* 0x0000000f1a037223 */ /* 0x000fe2000000001a */
[----:B------:R-:W-:Y:S01]  /*0d10*/  IADD3 R27, R19, 0x804, RZ ;  /* 0x00000804131b7810 */ /* 0x000fe20007ffe0ff */
[----:B------:R-:W0:Y:S01]  /*0d20*/  MUFU.EX2 R26, R13 ;  /* 0x0000000d001a7308 */ /* 0x000e220000000800 */
[----:B------:R-:W-:Y:S01]  /*0d30*/  SEL R7, R7, 0xff80ff80, !P2 ;  /* 0xff80ff8007077807 */ /* 0x000fe20005000000 */
[----:B------:R-:W-:Y:S01]  /*0d40*/  @!P6 FADD R3, R3, -1 ;  /* 0xbf8000000303e421 */ /* 0x000fe20000000000 */
[----:B------:R-:W-:Y:S01]  /*0d50*/  ISETP.NE.U32.AND P6, PT, R12, R27, PT ;  /* 0x0000001b0c00720c */ /* 0x000fe20003fc5070 */
[----:B------:R-:W-:Y:S01]  /*0d60*/  IMAD.U32 R5, R5, 0x10000, RZ ;  /* 0x0001000005057824 */ /* 0x000fe200078e00ff */
[----:B------:R-:W-:Y:S01]  /*0d70*/  SHF.R.S32.HI R27, RZ, 0x1f, R27 ;  /* 0x0000001fff1b7819 */ /* 0x000fe2000001141b */
[----:B------:R-:W-:Y:S01]  /*0d80*/  @!P0 FMUL R4, R4, 0.5 ;  /* 0x3f00000004048820 */ /* 0x000fe20000400000 */
[----:B------:R-:W-:Y:S01]  /*0d90*/  SHF.L.U32 R9, R7, 0x10, RZ ;  /* 0x0000001007097819 */ /* 0x000fe200000006ff */
[----:B------:R-:W-:-:S02]  /*0da0*/  @!P4 FMUL R6, R6, 0.5 ;  /* 0x3f0000000606c820 */ /* 0x000fc40000400000 */
[--C-:B------:R-:W-:Y:S01]  /*0db0*/  FFMA R5, R5, c[0x0][0x18c], -R8.reuse ;  /* 0x0000630005057a23 */ /* 0x100fe20000000808 */
[----:B------:R-:W-:Y:S01]  /*0dc0*/  ISETP.NE.AND.EX P6, PT, R18, R27, PT, P6 ;  /* 0x0000001b1200720c */ /* 0x000fe20003fc5360 */
[----:B------:R-:W-:Y:S01]  /*0dd0*/  FFMA R27, R9, c[0x0][0x18c], -R8 ;  /* 0x00006300091b7a23 */ /* 0x000fe20000000808 */
[----:B------:R-:W-:Y:S01]  /*0de0*/  PRMT R7, R7, 0x7632, R7 ;  /* 0x0000763207077816 */ /* 0x000fe20000000007 */
[----:B------:R-:W1:Y:S01]  /*0df0*/  MUFU.EX2 R28, R6 ;  /* 0x00000006001c7308 */ /* 0x000e620000000800 */
[----:B------:R-:W-:Y:S02]  /*0e00*/  FMUL R9, R5, 1.4426950216293334961 ;  /* 0x3fb8aa3b05097820 */ /* 0x000fe40000400000 */
[----:B------:R-:W-:Y:S01]  /*0e10*/  SHF.L.U32 R7, R7, 0x10, RZ ;  /* 0x0000001007077819 */ /* 0x000fe200000006ff */
[----:B0-----:R-:W-:-:S04]  /*0e20*/  @!P5 FMUL R26, R26, R26 ;  /* 0x0000001a1a1ad220 */ /* 0x001fc80000400000 */
[----:B------:R-:W0:Y:S01]  /*0e30*/  MUFU.EX2 R4, R4 ;  /* 0x0000000400047308 */ /* 0x000e220000000800 */
[----:B------:R-:W-:Y:S01]  /*0e40*/  FSETP.GEU.AND P5, PT, R9, -126, PT ;  /* 0xc2fc00000900780b */ /* 0x000fe20003fae000 */
[----:B------:R-:W-:Y:S02]  /*0e50*/  FFMA R8, R7, c[0x0][0x18c], -R8 ;  /* 0x0000630007087a23 */ /* 0x000fe40000000808 */
[----:B------:R-:W-:Y:S02]  /*0e60*/  FMUL R13, R27, 1.4426950216293334961 ;  /* 0x3fb8aa3b1b0d7820 */ /* 0x000fe40000400000 */
[----:B------:R-:W-:Y:S02]  /*0e70*/  FFMA R5, R26, R15, R26 ;  /* 0x0000000f1a057223 */ /* 0x000fe4000000001a */
[----:B------:R-:W-:Y:S01]  /*0e80*/  FMUL R26, R8, 1.4426950216293334961 ;  /* 0x3fb8aa3b081a7820 */ /* 0x000fe20000400000 */
[----:B------:R-:W-:Y:S01]  /*0e90*/  IADD3 R7, R19, 0x801, RZ ;  /* 0x0000080113077810 */ /* 0x000fe20007ffe0ff */
[----:B------:R-:W-:Y:S01]  /*0ea0*/  @!P1 FADD R5, R5, -1 ;  /* 0xbf80000005059421 */ /* 0x000fe20000000000 */
[----:B------:R-:W-:Y:S01]  /*0eb0*/  FSETP.GEU.AND P1, PT, R13, -126, PT ;  /* 0xc2fc00000d00780b */ /* 0x000fe20003f2e000 */
[----:B-1----:R-:W-:Y:S01]  /*0ec0*/  @!P4 FMUL R28, R28, R28 ;  /* 0x0000001c1c1cc220 */ /* 0x002fe20000400000 */
[----:B------:R-:W-:Y:S01]  /*0ed0*/  FSETP.GEU.AND P4, PT, R26, -126, PT ;  /* 0xc2fc00001a00780b */ /* 0x000fe20003f8e000 */
[----:B------:R-:W-:-:S02]  /*0ee0*/  @!P5 FMUL R9, R9, 0.5 ;  /* 0x3f0000000909d820 */ /* 0x000fc40000400000 */
[----:B0-----:R-:W-:Y:S01]  /*0ef0*/  @!P0 FMUL R4, R4, R4 ;  /* 0x0000000404048220 */ /* 0x001fe20000400000 */
[----:B------:R-:W-:Y:S02]  /*0f00*/  ISETP.NE.U32.AND P0, PT, R12, R7, PT ;  /* 0x000000070c00720c */ /* 0x000fe40003f05070 */
[----:B------:R-:W-:Y:S01]  /*0f10*/  SHF.R.S32.HI R7, RZ, 0x1f, R7 ;  /* 0x0000001fff077819 */ /* 0x000fe20000011407 */
[----:B------:R-:W0:Y:S01]  /*0f20*/  MUFU.EX2 R6, R9 ;  /* 0x0000000900067308 */ /* 0x000e220000000800 */
[----:B------:R-:W-:Y:S02]  /*0f30*/  IADD3 R27, R19, 0x803, RZ ;  /* 0x00000803131b7810 */ /* 0x000fe40007ffe0ff */
[----:B------:R-:W-:Y:S01]  /*0f40*/  ISETP.NE.AND.EX P0, PT, R18, R7, PT, P0 ;  /* 0x000000071200720c */ /* 0x000fe20003f05300 */
[----:B------:R-:W-:Y:S02]  /*0f50*/  FFMA R7, R28, R15, R28 ;  /* 0x0000000f1c077223 */ /* 0x000fe4000000001c */
[----:B------:R-:W-:-:S02]  /*0f60*/  @!P1 FMUL R13, R13, 0.5 ;  /* 0x3f0000000d0d9820 */ /* 0x000fc40000400000 */
[----:B------:R-:W-:Y:S01]  /*0f70*/  @!P6 FADD R7, R7, -1 ;  /* 0xbf8000000707e421 */ /* 0x000fe20000000000 */
[----:B------:R-:W-:Y:S01]  /*0f80*/  ISETP.NE.U32.AND P6, PT, R12, R27, PT ;  /* 0x0000001b0c00720c */ /* 0x000fe20003fc5070 */
[----:B------:R-:W-:Y:S01]  /*0f90*/  @!P4 FMUL R26, R26, 0.5 ;  /* 0x3f0000001a1ac820 */ /* 0x000fe20000400000 */
[----:B------:R-:W-:Y:S01]  /*0fa0*/  SHF.R.S32.HI R27, RZ, 0x1f, R27 ;  /* 0x0000001fff1b7819 */ /* 0x000fe2000001141b */
[----:B------:R-:W1:Y:S03]  /*0fb0*/  MUFU.EX2 R8, R13 ;  /* 0x0000000d00087308 */ /* 0x000e660000000800 */
[----:B------:R-:W-:Y:S02]  /*0fc0*/  ISETP.NE.AND.EX P6, PT, R18, R27, PT, P6 ;  /* 0x0000001b1200720c */ /* 0x000fe40003fc5360 */
[----:B------:R-:W-:-:S03]  /*0fd0*/  IADD3 R27, R19, 0x805, RZ ;  /* 0x00000805131b7810 */ /* 0x000fc60007ffe0ff */
[----:B------:R-:W3:Y:S01]  /*0fe0*/  MUFU.EX2 R9, R26 ;  /* 0x0000001a00097308 */ /* 0x000ee20000000800 */
[----:B0-----:R-:W-:Y:S01]  /*0ff0*/  @!P5 FMUL R6, R6, R6 ;  /* 0x000000060606d220 */ /* 0x001fe20000400000 */
[----:B------:R-:W-:Y:S02]  /*1000*/  ISETP.NE.U32.AND P5, PT, R12, R27, PT ;  /* 0x0000001b0c00720c */ /* 0x000fe40003fa5070 */
[----:B------:R-:W-:Y:S02]  /*1010*/  SHF.R.S32.HI R27, RZ, 0x1f, R27 ;  /* 0x0000001fff1b7819 */ /* 0x000fe4000001141b */
[C---:B------:R-:W-:Y:S02]  /*1020*/  IADD3 R29, R19.reuse, 0x807, RZ ;  /* 0x00000807131d7810 */ /* 0x040fe40007ffe0ff */
[----:B------:R-:W-:Y:S02]  /*1030*/  ISETP.NE.AND.EX P5, PT, R18, R27, PT, P5 ;  /* 0x0000001b1200720c */ /* 0x000fe40003fa5350 */
[----:B------:R-:W-:Y:S01]  /*1040*/  IADD3 R27, R19, 0x806, RZ ;  /* 0x00000806131b7810 */ /* 0x000fe20007ffe0ff */
[----:B-1----:R-:W-:-:S03]  /*1050*/  @!P1 FMUL R8, R8, R8 ;  /* 0x0000000808089220 */ /* 0x002fc60000400000 */
[C---:B------:R-:W-:Y:S01]  /*1060*/  ISETP.NE.U32.AND P1, PT, R12.reuse, R27, PT ;  /* 0x0000001b0c00720c */ /* 0x040fe20003f25070 */
[----:B---3--:R-:W-:Y:S01]  /*1070*/  @!P4 FMUL R9, R9, R9 ;  /* 0x000000090909c220 */ /* 0x008fe20000400000 */
[----:B------:R-:W-:Y:S02]  /*1080*/  ISETP.NE.U32.AND P4, PT, R12, R29, PT ;  /* 0x0000001d0c00720c */ /* 0x000fe40003f85070 */
[----:B------:R-:W-:Y:S02]  /*1090*/  SHF.R.S32.HI R27, RZ, 0x1f, R27 ;  /* 0x0000001fff1b7819 */ /* 0x000fe4000001141b */
[----:B------:R-:W-:Y:S02]  /*10a0*/  SHF.R.S32.HI R29, RZ, 0x1f, R29 ;  /* 0x0000001fff1d7819 */ /* 0x000fe4000001141d */
[C---:B------:R-:W-:Y:S02]  /*10b0*/  ISETP.NE.AND.EX P1, PT, R18.reuse, R27, PT, P1 ;  /* 0x0000001b1200720c */ /* 0x040fe40003f25310 */
[----:B------:R-:W-:Y:S01]  /*10c0*/  ISETP.NE.AND.EX P4, PT, R18, R29, PT, P4 ;  /* 0x0000001d1200720c */ /* 0x000fe20003f85340 */
[----:B--2---:R-:W-:-:S02]  /*10d0*/  FMUL R26, R16, c[0x0][0x18c] ;  /* 0x00006300101a7a20 */ /* 0x004fc40000400000 */
[----:B------:R-:W-:-:S04]  /*10e0*/  IMAD.WIDE R12, R19, 0x2, R10 ;  /* 0x00000002130c7825 */ /* 0x000fc800078e020a */
[----:B------:R-:W-:-:S04]  /*10f0*/  IMAD.WIDE R10, R17, 0x2, R10 ;  /* 0x00000002110a7825 */ /* 0x000fc800078e020a */
[-C--:B------:R-:W-:Y:S02]  /*1100*/  FFMA R29, R0, R15.reuse, R0 ;  /* 0x0000000f001d7223 */ /* 0x080fe40000000000 */
[-C--:B------:R-:W-:Y:S02]  /*1110*/  FFMA R27, R8, R15.reuse, R8 ;  /* 0x0000000f081b7223 */ /* 0x080fe40000000008 */
[-C--:B------:R-:W-:Y:S02]  /*1120*/  FFMA R4, R4, R15.reuse, R4 ;  /* 0x0000000f04047223 */ /* 0x080fe40000000004 */
[----:B------:R-:W-:Y:S02]  /*1130*/  FFMA R6, R6, R15, R6 ;  /* 0x0000000f06067223 */ /* 0x000fe40000000006 */
[-C--:B------:R-:W-:Y:S02]  /*1140*/  FMUL R17, R21, R26.reuse ;  /* 0x0000001a15117220 */ /* 0x080fe40000400000 */
[----:B------:R-:W-:-:S02]  /*1150*/  FMUL R0, R23, R26 ;  /* 0x0000001a17007220 */ /* 0x000fc40000400000 */
[-C--:B------:R-:W-:Y:S02]  /*1160*/  FMUL R16, R14, R26.reuse ;  /* 0x0000001a0e107220 */ /* 0x080fe40000400000 */
[-C--:B------:R-:W-:Y:S02]  /*1170*/  FMUL R18, R25, R26.reuse ;  /* 0x0000001a19127220 */ /* 0x080fe40000400000 */
[-C--:B------:R-:W-:Y:S02]  /*1180*/  FMUL R19, R24, R26.reuse ;  /* 0x0000001a18137220 */ /* 0x080fe40000400000 */
[-C--:B------:R-:W-:Y:S02]  /*1190*/  FMUL R21, R20, R26.reuse ;  /* 0x0000001a14157220 */ /* 0x080fe40000400000 */
[-C--:B------:R-:W-:Y:S02]  /*11a0*/  FMUL R23, R22, R26.reuse ;  /* 0x0000001a16177220 */ /* 0x080fe40000400000 */
[----:B------:R-:W-:-:S02]  /*11b0*/  FMUL R2, R2, R26 ;  /* 0x0000001a02027220 */ /* 0x000fc40000400000 */
[----:B------:R-:W-:Y:S02]  /*11c0*/  FFMA R9, R9, R15, R9 ;  /* 0x0000000f09097223 */ /* 0x000fe40000000009 */
[----:B------:R-:W-:Y:S02]  /*11d0*/  @!P1 FADD R27, R27, -1 ;  /* 0xbf8000001b1b9421 */ /* 0x000fe40000000000 */
[----:B------:R-:W-:Y:S02]  /*11e0*/  @!P0 FADD R29, R29, -1 ;  /* 0xbf8000001d1d8421 */ /* 0x000fe40000000000 */
[----:B------:R-:W-:Y:S02]  /*11f0*/  @!P6 FADD R4, R4, -1 ;  /* 0xbf8000000404e421 */ /* 0x000fe40000000000 */
[----:B------:R-:W-:Y:S01]  /*1200*/  @!P5 FADD R6, R6, -1 ;  /* 0xbf8000000606d421 */ /* 0x000fe20000000000 */
[----:B------:R-:W-:Y:S01]  /*1210*/  F2FP.BF16.PACK_AB R16, R21, R16 ;  /* 0x000000101510723e */ /* 0x000fe200000010ff */
[----:B------:R-:W-:Y:S01]  /*1220*/  @!P4 FADD R9, R9, -1 ;  /* 0xbf8000000909c421 */ /* 0x000fe20000000000 */
[----:B------:R-:W-:-:S02]  /*1230*/  F2FP.BF16.PACK_AB R17, R0, R17 ;  /* 0x000000110011723e */ /* 0x000fc400000010ff */
[----:B------:R-:W-:Y:S02]  /*1240*/  F2FP.BF16.PACK_AB R18, R23, R18 ;  /* 0x000000121712723e */ /* 0x000fe400000010ff */
[----:B------:R-:W-:Y:S01]  /*1250*/  F2FP.BF16.PACK_AB R19, R2, R19 ;  /* 0x000000130213723e */ /* 0x000fe200000010ff */
[-C--:B------:R-:W-:Y:S02]  /*1260*/  FMUL R3, R3, R26.reuse ;  /* 0x0000001a03037220 */ /* 0x080fe40000400000 */
[-C--:B------:R-:W-:Y:S02]  /*1270*/  FMUL R5, R5, R26.reuse ;  /* 0x0000001a05057220 */ /* 0x080fe40000400000 */
[-C--:B------:R-:W-:Y:S02]  /*1280*/  FMUL R7, R7, R26.reuse ;  /* 0x0000001a07077220 */ /* 0x080fe40000400000 */
[-C--:B------:R-:W-:Y:S02]  /*1290*/  FMUL R27, R27, R26.reuse ;  /* 0x0000001a1b1b7220 */ /* 0x080fe40000400000 */
[----:B------:R-:W-:-:S02]  /*12a0*/  FMUL R0, R29, R26 ;  /* 0x0000001a1d007220 */ /* 0x000fc40000400000 */
[-C--:B------:R-:W-:Y:S02]  /*12b0*/  FMUL R2, R4, R26.reuse ;  /* 0x0000001a04027220 */ /* 0x080fe40000400000 */
[-C--:B------:R-:W-:Y:S02]  /*12c0*/  FMUL R6, R6, R26.reuse ;  /* 0x0000001a06067220 */ /* 0x080fe40000400000 */
[----:B------:R-:W-:Y:S01]  /*12d0*/  FMUL R26, R9, R26 ;  /* 0x0000001a091a7220 */ /* 0x000fe20000400000 */
[----:B------:R0:W-:Y:S01]  /*12e0*/  @!P3 STG.E.128 [R12.64], R16 ;  /* 0x000000100c00b986 */ /* 0x0001e2000c101d06 */
[----:B------:R-:W-:Y:S02]  /*12f0*/  F2FP.BF16.PACK_AB R4, R0, R3 ;  /* 0x000000030004723e */ /* 0x000fe400000010ff */
[----:B------:R-:W-:Y:S02]  /*1300*/  F2FP.BF16.PACK_AB R6, R6, R7 ;  /* 0x000000070606723e */ /* 0x000fe400000010ff */
[----:B------:R-:W-:-:S02]  /*1310*/  F2FP.BF16.PACK_AB R5, R2, R5 ;  /* 0x000000050205723e */ /* 0x000fc400000010ff */
[----:B------:R-:W-:Y:S01]  /*1320*/  F2FP.BF16.PACK_AB R7, R26, R27 ;  /* 0x0000001b1a07723e */ /* 0x000fe200000010ff */
[----:B------:R-:W-:Y:S06]  /*1330*/  @P2 EXIT ;  /* 0x000000000000294d */ /* 0x000fec0003800000 */
[----:B------:R-:W-:Y:S01]  /*1340*/  STG.E.128 [R10.64], R4 ;  /* 0x000000040a007986 */ /* 0x000fe2000c101d06 */
[----:B------:R-:W-:Y:S05]  /*1350*/  EXIT ;  /* 0x000000000000794d */ /* 0x000fea0003800000 */
.L_x_0:
[----:B------:R-:W-:-:S00]  /*1360*/  BRA `(.L_x_0) ;  /* 0xfffffff000007947 */ /* 0x000fc0000383ffff */
[----:B------:R-:W-:-:S00]  /*1370*/  NOP ;  /* 0x0000000000007918 */ /* 0x000fc00000000000 */
        /* <DEDUP_REMOVED lines=8> */
.L_x_1:
